	.headerflags	@"EF_CUDA_TEXMODE_UNIFIED EF_CUDA_64BIT_ADDRESS EF_CUDA_ACCELERATORS EF_CUDA_SM90 EF_CUDA_VIRTUAL_SM(EF_CUDA_SM90)"
	.elftype	@"ET_EXEC"


//--------------------- .nv.info                  --------------------------
	.section	.nv.info,"",@"SHT_CUDA_INFO"
	.align	4


	//----- nvinfo : EIATTR_REGCOUNT
	.align		4
        /*0000*/ 	.byte	0x04, 0x2f
        /*0002*/ 	.short	(.L_3 - .L_2)
	.align		4
.L_2:
        /*0004*/ 	.word	index@(triton_poi_fused__native_batch_norm_legit_no_training_add_relu_threshold_backward_12)
        /*0008*/ 	.word	0x00000014


	//----- nvinfo : EIATTR_MIN_STACK_SIZE
	.align		4
.L_3:
        /*000c*/ 	.byte	0x04, 0x12
        /*000e*/ 	.short	(.L_5 - .L_4)
	.align		4
.L_4:
        /*0010*/ 	.word	index@(triton_poi_fused__native_batch_norm_legit_no_training_add_relu_threshold_backward_12)
        /*0014*/ 	.word	0x00000000


	//----- nvinfo : EIATTR_FRAME_SIZE
	.align		4
.L_5:
        /*0018*/ 	.byte	0x04, 0x11
        /*001a*/ 	.short	(.L_7 - .L_6)
	.align		4
.L_6:
        /*001c*/ 	.word	index@(triton_poi_fused__native_batch_norm_legit_no_training_add_relu_threshold_backward_12)
        /*0020*/ 	.word	0x00000000


	//----- nvinfo : EIATTR_MIN_STACK_SIZE
	.align		4
.L_7:
        /*0024*/ 	.byte	0x04, 0x12
        /*0026*/ 	.short	(.L_9 - .L_8)
	.align		4
.L_8:
        /*0028*/ 	.word	index@(triton_poi_fused__native_batch_norm_legit_no_training_add_relu_threshold_backward_12)
        /*002c*/ 	.word	0x00000000
.L_9:


//--------------------- .nv.info.triton_poi_fused__native_batch_norm_legit_no_training_add_relu_threshold_backward_12 --------------------------
	.section	.nv.info.triton_poi_fused__native_batch_norm_legit_no_training_add_relu_threshold_backward_12,"",@"SHT_CUDA_INFO"
	.sectionflags	@""
	.align	4


	//----- nvinfo : EIATTR_CUDA_API_VERSION
	.align		4
        /*0000*/ 	.byte	0x04, 0x37
        /*0002*/ 	.short	(.L_11 - .L_10)
.L_10:
        /*0004*/ 	.word	0x0000007c


	//----- nvinfo : EIATTR_KPARAM_INFO
	.align		4
.L_11:
        /*0008*/ 	.byte	0x04, 0x17
        /*000a*/ 	.short	(.L_13 - .L_12)
.L_12:
        /*000c*/ 	.word	0x00000000
        /*0010*/ 	.short	0x0008
        /*0012*/ 	.short	0x0040
        /*0014*/ 	.byte	0x00, 0xf0, 0x11, 0x00


	//----- nvinfo : EIATTR_KPARAM_INFO
	.align		4
.L_13:
        /*0018*/ 	.byte	0x04, 0x17
        /*001a*/ 	.short	(.L_15 - .L_14)
.L_14:
        /*001c*/ 	.word	0x00000000
        /*0020*/ 	.short	0x0007
        /*0022*/ 	.short	0x0038
        /*0024*/ 	.byte	0x00, 0xf4, 0x21, 0x00


	//----- nvinfo : EIATTR_KPARAM_INFO
	.align		4
.L_15:
        /*0028*/ 	.byte	0x04, 0x17
        /*002a*/ 	.short	(.L_17 - .L_16)
.L_16:
        /*002c*/ 	.word	0x00000000
        /*0030*/ 	.short	0x0006
        /*0032*/ 	.short	0x0030
        /*0034*/ 	.byte	0x00, 0xf4, 0x21, 0x00


	//----- nvinfo : EIATTR_KPARAM_INFO
	.align		4
.L_17:
        /*0038*/ 	.byte	0x04, 0x17
        /*003a*/ 	.short	(.L_19 - .L_18)
.L_18:
        /*003c*/ 	.word	0x00000000
        /*0040*/ 	.short	0x0005
        /*0042*/ 	.short	0x0028
        /*0044*/ 	.byte	0x00, 0xf4, 0x21, 0x00


	//----- nvinfo : EIATTR_KPARAM_INFO
	.align		4
.L_19:
        /*0048*/ 	.byte	0x04, 0x17
        /*004a*/ 	.short	(.L_21 - .L_20)
.L_20:
        /*004c*/ 	.word	0x00000000
        /*0050*/ 	.short	0x0004
        /*0052*/ 	.short	0x0020
        /*0054*/ 	.byte	0x00, 0xf4, 0x21, 0x00


	//----- nvinfo : EIATTR_KPARAM_INFO
	.align		4
.L_21:
        /*0058*/ 	.byte	0x04, 0x17
        /*005a*/ 	.short	(.L_23 - .L_22)
.L_22:
        /*005c*/ 	.word	0x00000000
        /*0060*/ 	.short	0x0003
        /*0062*/ 	.short	0x0018
        /*0064*/ 	.byte	0x00, 0xf4, 0x21, 0x00


	//----- nvinfo : EIATTR_KPARAM_INFO
	.align		4
.L_23:
        /*0068*/ 	.byte	0x04, 0x17
        /*006a*/ 	.short	(.L_25 - .L_24)
.L_24:
        /*006c*/ 	.word	0x00000000
        /*0070*/ 	.short	0x0002
        /*0072*/ 	.short	0x0010
        /*0074*/ 	.byte	0x00, 0xf4, 0x21, 0x00


	//----- nvinfo : EIATTR_KPARAM_INFO
	.align		4
.L_25:
        /*0078*/ 	.byte	0x04, 0x17
        /*007a*/ 	.short	(.L_27 - .L_26)
.L_26:
        /*007c*/ 	.word	0x00000000
        /*0080*/ 	.short	0x0001
        /*0082*/ 	.short	0x0008
        /*0084*/ 	.byte	0x00, 0xf4, 0x21, 0x00


	//----- nvinfo : EIATTR_KPARAM_INFO
	.align		4
.L_27:
        /*0088*/ 	.byte	0x04, 0x17
        /*008a*/ 	.short	(.L_29 - .L_28)
.L_28:
        /*008c*/ 	.word	0x00000000
        /*0090*/ 	.short	0x0000
        /*0092*/ 	.short	0x0000
        /*0094*/ 	.byte	0x00, 0xf4, 0x21, 0x00


	//----- nvinfo : EIATTR_SPARSE_MMA_MASK
	.align		4
.L_29:
        /*0098*/ 	.byte	0x03, 0x50
        /*009a*/ 	.short	0x0000


	//----- nvinfo : EIATTR_MAXREG_COUNT
	.align		4
        /*009c*/ 	.byte	0x03, 0x1b
        /*009e*/ 	.short	0x00ff


	//----- nvinfo : EIATTR_EXIT_INSTR_OFFSETS
	.align		4
        /*00a0*/ 	.byte	0x04, 0x1c
        /*00a2*/ 	.short	(.L_31 - .L_30)


	//   ....[0]....
.L_30:
        /*00a4*/ 	.word	0x00000440


	//----- nvinfo : EIATTR_REQNTID
	.align		4
.L_31:
        /*00a8*/ 	.byte	0x04, 0x10
        /*00aa*/ 	.short	(.L_33 - .L_32)
.L_32:
        /*00ac*/ 	.word	0x00000080
        /*00b0*/ 	.word	0x00000001
        /*00b4*/ 	.word	0x00000001


	//----- nvinfo : EIATTR_CBANK_PARAM_SIZE
	.align		4
.L_33:
        /*00b8*/ 	.byte	0x03, 0x19
        /*00ba*/ 	.short	0x0044


	//----- nvinfo : EIATTR_PARAM_CBANK
	.align		4
        /*00bc*/ 	.byte	0x04, 0x0a
        /*00be*/ 	.short	(.L_35 - .L_34)
	.align		4
.L_34:
        /*00c0*/ 	.word	index@(.nv.constant0.triton_poi_fused__native_batch_norm_legit_no_training_add_relu_threshold_backward_12)
        /*00c4*/ 	.short	0x0210
        /*00c6*/ 	.short	0x0044


	//----- nvinfo : EIATTR_SW_WAR
	.align		4
.L_35:
        /*00c8*/ 	.byte	0x04, 0x36
        /*00ca*/ 	.short	(.L_37 - .L_36)
.L_36:
        /*00cc*/ 	.word	0x00000008
.L_37:


//--------------------- .nv.callgraph             --------------------------
	.section	.nv.callgraph,"",@"SHT_CUDA_CALLGRAPH"
	.align	4
	.sectionentsize	8
	.align		4
        /*0000*/ 	.word	0x00000000
	.align		4
        /*0004*/ 	.word	0xffffffff
	.align		4
        /*0008*/ 	.word	0x00000000
	.align		4
        /*000c*/ 	.word	0xfffffffe
	.align		4
        /*0010*/ 	.word	0x00000000
	.align		4
        /*0014*/ 	.word	0xfffffffd
	.align		4
        /*0018*/ 	.word	0x00000000
	.align		4
        /*001c*/ 	.word	0xfffffffc


//--------------------- .nv.constant4             --------------------------
	.section	.nv.constant4,"a",@progbits
	.align	8
	.align		8
.nv.constant4:
        /*0000*/ 	.dword	_$_str
	.align		8
        /*0008*/ 	.dword	_$_str_$_2


//--------------------- .text.triton_poi_fused__native_batch_norm_legit_no_training_add_relu_threshold_backward_12 --------------------------
	.section	.text.triton_poi_fused__native_batch_norm_legit_no_training_add_relu_threshold_backward_12,"ax",@progbits
	.align	128
        .global         triton_poi_fused__native_batch_norm_legit_no_training_add_relu_threshold_backward_12
        .type           triton_poi_fused__native_batch_norm_legit_no_training_add_relu_threshold_backward_12,@function
        .size           triton_poi_fused__native_batch_norm_legit_no_training_add_relu_threshold_backward_12,(.L_x_1 - triton_poi_fused__native_batch_norm_legit_no_training_add_relu_threshold_backward_12)
        .other          triton_poi_fused__native_batch_norm_legit_no_training_add_relu_threshold_backward_12,@"STO_CUDA_ENTRY STV_DEFAULT"
triton_poi_fused__native_batch_norm_legit_no_training_add_relu_threshold_backward_12:
.text.triton_poi_fused__native_batch_norm_legit_no_training_add_relu_threshold_backward_12:
[----:B------:R-:W-:Y:S01]  /*0000*/  LDC R1, c[0x0][0x28] ;  /* 0x00000a00ff017b82 */ /* 0x000fe20000000800 */
[----:B------:R-:W1:Y:S07]  /*0010*/  S2R R0, SR_TID.X ;  /* 0x0000000000007919 */ /* 0x000e6e0000002100 */
[----:B------:R-:W2:Y:S01]  /*0020*/  LDC.64 R10, c[0x0][0x220] ;  /* 0x00008800ff0a7b82 */ /* 0x000ea20000000a00 */
[----:B------:R-:W-:Y:S01]  /*0030*/  ULDC.64 UR4, c[0x0][0x208] ;  /* 0x0000820000047ab9 */ /* 0x000fe20000000a00 */
[----:B------:R-:W-:Y:S01]  /*0040*/  ULDC.64 UR6, c[0x0][0x248] ;  /* 0x0000920000067ab9 */ /* 0x000fe20000000a00 */
[----:B------:R-:W3:Y:S05]  /*0050*/  S2R R5, SR_CTAID.X ;  /* 0x0000000000057919 */ /* 0x000eea0000002500 */
[----:B------:R-:W4:Y:S08]  /*0060*/  LDC.64 R6, c[0x0][0x210] ;  /* 0x00008400ff067b82 */ /* 0x000f300000000a00 */
[----:B------:R-:W5:Y:S08]  /*0070*/  LDC.64 R8, c[0x0][0x218] ;  /* 0x00008600ff087b82 */ /* 0x000f700000000a00 */
[----:B------:R-:W4:Y:S01]  /*0080*/  LDC.64 R12, c[0x0][0x228] ;  /* 0x00008a00ff0c7b82 */ /* 0x000f220000000a00 */
[----:B-1----:R-:W-:-:S07]  /*0090*/  IMAD.SHL.U32 R0, R0, 0x2, RZ ;  /* 0x0000000200007824 */ /* 0x002fce00078e00ff */
[----:B------:R-:W1:Y:S01]  /*00a0*/  LDC.64 R14, c[0x0][0x230] ;  /* 0x00008c00ff0e7b82 */ /* 0x000e620000000a00 */
[----:B---3--:R-:W-:Y:S02]  /*00b0*/  SHF.R.S32.HI R3, RZ, 0x17, R5 ;  /* 0x00000017ff037819 */ /* 0x008fe40000011405 */
[----:B------:R-:W-:Y:S02]  /*00c0*/  LOP3.LUT R0, R0, 0xfe, RZ, 0xc0, !PT ;  /* 0x000000fe00007812 */ /* 0x000fe400078ec0ff */
[----:B------:R-:W-:Y:S02]  /*00d0*/  SGXT R3, R3, 0x1 ;  /* 0x000000010303781a */ /* 0x000fe40000000200 */
[----:B------:R-:W-:-:S04]  /*00e0*/  LEA R0, R5, R0, 0x8 ;  /* 0x0000000005007211 */ /* 0x000fc800078e40ff */
[----:B------:R-:W-:-:S04]  /*00f0*/  LEA.HI R3, R3, R0, RZ, 0x2 ;  /* 0x0000000003037211 */ /* 0x000fc800078f10ff */
[--C-:B------:R-:W-:Y:S02]  /*0100*/  SHF.R.S32.HI R2, RZ, 0x2, R3.reuse ;  /* 0x00000002ff027819 */ /* 0x100fe40000011403 */
[----:B------:R-:W-:-:S04]  /*0110*/  SHF.R.S32.HI R3, RZ, 0x1f, R3 ;  /* 0x0000001fff037819 */ /* 0x000fc80000011403 */
[----:B------:R-:W-:-:S04]  /*0120*/  LEA.HI R3, R3, R2, RZ, 0x9 ;  /* 0x0000000203037211 */ /* 0x000fc800078f48ff */
[----:B------:R-:W-:-:S05]  /*0130*/  LOP3.LUT R3, R3, 0xfffffe00, RZ, 0xc0, !PT ;  /* 0xfffffe0003037812 */ /* 0x000fca00078ec0ff */
[----:B------:R-:W-:Y:S02]  /*0140*/  IMAD.IADD R17, R2, 0x1, -R3 ;  /* 0x0000000102117824 */ /* 0x000fe400078e0a03 */
[----:B------:R-:W3:Y:S02]  /*0150*/  LDC.64 R2, c[0x0][0x238] ;  /* 0x00008e00ff027b82 */ /* 0x000ee40000000a00 */
[----:B--2---:R-:W-:-:S05]  /*0160*/  IMAD.WIDE R10, R17, 0x4, R10 ;  /* 0x00000004110a7825 */ /* 0x004fca00078e020a */
[----:B------:R1:W2:Y:S01]  /*0170*/  LDG.E.EL R4, desc[UR4][R10.64] ;  /* 0x000000040a047981 */ /* 0x0002a2000c2e1900 */
[----:B----4-:R-:W-:-:S04]  /*0180*/  IMAD.WIDE R6, R0, 0x4, R6 ;  /* 0x0000000400067825 */ /* 0x010fc800078e0206 */
[C---:B-----5:R-:W-:Y:S02]  /*0190*/  IMAD.WIDE R8, R17.reuse, 0x4, R8 ;  /* 0x0000000411087825 */ /* 0x060fe400078e0208 */
[----:B------:R-:W4:Y:S02]  /*01a0*/  LDG.E.64 R6, desc[UR4][R6.64] ;  /* 0x0000000406067981 */ /* 0x000f24000c1e1b00 */
[C---:B0-----:R-:W-:Y:S02]  /*01b0*/  IMAD.WIDE R12, R17.reuse, 0x4, R12 ;  /* 0x00000004110c7825 */ /* 0x041fe400078e020c */
[----:B------:R0:W4:Y:S02]  /*01c0*/  LDG.E.EL R5, desc[UR4][R8.64] ;  /* 0x0000000408057981 */ /* 0x000124000c2e1900 */
[----:B-1----:R-:W-:Y:S02]  /*01d0*/  IMAD.WIDE R10, R17, 0x4, R14 ;  /* 0x00000004110a7825 */ /* 0x002fe400078e020e */
[----:B------:R-:W5:Y:S02]  /*01e0*/  LDG.E.EL R12, desc[UR4][R12.64] ;  /* 0x000000040c0c7981 */ /* 0x000f64000c2e1900 */
[----:B---3--:R-:W-:-:S02]  /*01f0*/  IMAD.WIDE R2, R0, 0x4, R2 ;  /* 0x0000000400027825 */ /* 0x008fc400078e0202 */
[----:B------:R-:W5:Y:S04]  /*0200*/  LDG.E.EL R11, desc[UR4][R10.64] ;  /* 0x000000040a0b7981 */ /* 0x000f68000c2e1900 */
[----:B------:R-:W3:Y:S01]  /*0210*/  LDG.E.64 R2, desc[UR4][R2.64] ;  /* 0x0000000402027981 */ /* 0x000ee2000c1e1b00 */
[----:B0-----:R-:W-:Y:S01]  /*0220*/  HFMA2.MMA R9, -RZ, RZ, 1.625, 0 ;  /* 0x3e800000ff097435 */ /* 0x001fe200000001ff */
[----:B--2---:R-:W-:-:S04]  /*0230*/  FADD R4, R4, 9.9999997473787516356e-06 ;  /* 0x3727c5ac04047421 */ /* 0x004fc80000000000 */
[----:B------:R-:W0:Y:S02]  /*0240*/  MUFU.SQRT R14, R4 ;  /* 0x00000004000e7308 */ /* 0x000e240000002000 */
[C---:B0-----:R-:W-:Y:S02]  /*0250*/  FSETP.GT.AND P0, PT, R14.reuse, 8.50705917302346158658e+37, PT ;  /* 0x7e8000000e00780b */ /* 0x041fe40003f04000 */
[----:B------:R-:W-:-:S11]  /*0260*/  FSETP.GEU.AND P1, PT, R14, 1.175494350822287508e-38, PT ;  /* 0x008000000e00780b */ /* 0x000fd60003f2e000 */
[----:B------:R-:W-:-:S04]  /*0270*/  @P0 FMUL R14, R14, 0.25 ;  /* 0x3e8000000e0e0820 */ /* 0x000fc80000400000 */
[----:B------:R-:W-:-:S06]  /*0280*/  @!P1 FMUL R14, R14, 16777216 ;  /* 0x4b8000000e0e9820 */ /* 0x000fcc0000400000 */
[----:B------:R-:W0:Y:S01]  /*0290*/  MUFU.RCP R14, R14 ;  /* 0x0000000e000e7308 */ /* 0x000e220000001000 */
[----:B------:R-:W-:Y:S01]  /*02a0*/  FSEL R9, R9, 1, P0 ;  /* 0x3f80000009097808 */ /* 0x000fe20000000000 */
[----:B----4-:R-:W-:-:S04]  /*02b0*/  FADD R6, R6, -R5 ;  /* 0x8000000506067221 */ /* 0x010fc80000000000 */
[----:B------:R-:W-:Y:S01]  /*02c0*/  @!P1 FMUL R9, R9, 16777216 ;  /* 0x4b80000009099820 */ /* 0x000fe20000400000 */
[----:B------:R-:W-:-:S03]  /*02d0*/  FADD R4, R7, -R5 ;  /* 0x8000000507047221 */ /* 0x000fc60000000000 */
[----:B0-----:R-:W-:-:S04]  /*02e0*/  FMUL R9, R14, R9 ;  /* 0x000000090e097220 */ /* 0x001fc80000400000 */
[C---:B------:R-:W-:Y:S01]  /*02f0*/  FMUL R6, R9.reuse, R6 ;  /* 0x0000000609067220 */ /* 0x040fe20000400000 */
[----:B------:R-:W-:Y:S02]  /*0300*/  FMUL R8, R9, R4 ;  /* 0x0000000409087220 */ /* 0x000fe40000400000 */
[----:B------:R-:W0:Y:S01]  /*0310*/  LDC.64 R4, c[0x0][0x240] ;  /* 0x00009000ff047b82 */ /* 0x000e220000000a00 */
[C-C-:B-----5:R-:W-:Y:S01]  /*0320*/  FFMA R7, R12.reuse, R6, R11.reuse ;  /* 0x000000060c077223 */ /* 0x160fe2000000000b */
[----:B------:R-:W-:-:S04]  /*0330*/  FFMA R8, R12, R8, R11 ;  /* 0x000000080c087223 */ /* 0x000fc8000000000b */
[----:B---3--:R-:W-:Y:S01]  /*0340*/  FSETP.GEU.AND P1, PT, R7, -R2, PT ;  /* 0x800000020700720b */ /* 0x008fe20003f2e000 */
[----:B------:R-:W-:Y:S01]  /*0350*/  FADD R2, R2, R7 ;  /* 0x0000000702027221 */ /* 0x000fe20000000000 */
[----:B------:R-:W-:Y:S01]  /*0360*/  FADD R6, R3, R8 ;  /* 0x0000000803067221 */ /* 0x000fe20000000000 */
[----:B------:R-:W-:-:S03]  /*0370*/  FSETP.GEU.AND P0, PT, R8, -R3, PT ;  /* 0x800000030800720b */ /* 0x000fc60003f0e000 */
[----:B------:R-:W-:Y:S02]  /*0380*/  FSEL R8, R2, RZ, P1 ;  /* 0x000000ff02087208 */ /* 0x000fe40000800000 */
[----:B------:R-:W-:Y:S02]  /*0390*/  FSEL R9, R6, RZ, P0 ;  /* 0x000000ff06097208 */ /* 0x000fe40000000000 */
[----:B------:R-:W-:Y:S02]  /*03a0*/  FSETP.GTU.AND P1, PT, R8, RZ, PT ;  /* 0x000000ff0800720b */ /* 0x000fe40003f2c000 */
[----:B------:R-:W-:Y:S02]  /*03b0*/  FSETP.GTU.AND P0, PT, R9, RZ, PT ;  /* 0x000000ff0900720b */ /* 0x000fe40003f0c000 */
[----:B------:R-:W-:Y:S02]  /*03c0*/  SEL R6, RZ, 0x1, P1 ;  /* 0x00000001ff067807 */ /* 0x000fe40000800000 */
[----:B------:R-:W-:-:S02]  /*03d0*/  SEL R7, RZ, 0x100, P0 ;  /* 0x00000100ff077807 */ /* 0x000fc40000000000 */
[----:B------:R-:W-:Y:S01]  /*03e0*/  IADD3 R2, P2, R0, UR6, RZ ;  /* 0x0000000600027c10 */ /* 0x000fe2000ff5e0ff */
[----:B0-----:R-:W-:-:S03]  /*03f0*/  IMAD.WIDE R4, R0, 0x4, R4 ;  /* 0x0000000400047825 */ /* 0x001fc600078e0204 */
[----:B------:R-:W-:Y:S01]  /*0400*/  LEA.HI.X.SX32 R3, R0, UR7, 0x1, P2 ;  /* 0x0000000700037c11 */ /* 0x000fe200090f0eff */
[----:B------:R-:W-:Y:S01]  /*0410*/  IMAD.IADD R7, R6, 0x1, R7 ;  /* 0x0000000106077824 */ /* 0x000fe200078e0207 */
[----:B------:R-:W-:Y:S04]  /*0420*/  STG.E.64 desc[UR4][R4.64], R8 ;  /* 0x0000000804007986 */ /* 0x000fe8000c101b04 */
[----:B------:R-:W-:Y:S01]  /*0430*/  STG.E.U16 desc[UR4][R2.64], R7 ;  /* 0x0000000702007986 */ /* 0x000fe2000c101504 */
[----:B------:R-:W-:Y:S05]  /*0440*/  EXIT ;  /* 0x000000000000794d */ /* 0x000fea0003800000 */
.L_x_0:
[----:B------:R-:W-:-:S00]  /*0450*/  BRA `(.L_x_0) ;  /* 0xfffffffc00fc7947 */ /* 0x000fc0000383ffff */
[----:B------:R-:W-:-:S00]  /*0460*/  NOP ;  /* 0x0000000000007918 */ /* 0x000fc00000000000 */
        /* <DEDUP_REMOVED lines=9> */
.L_x_1:


//--------------------- .nv.global.init           --------------------------
	.section	.nv.global.init,"aw",@progbits
.nv.global.init:
	.type		_$_str,@object
	.size		_$_str,(_$_str_$_2 - _$_str)
_$_str:
        /*0000*/ 	.byte	0x5f, 0x5f, 0x43, 0x55, 0x44, 0x41, 0x5f, 0x46, 0x54, 0x5a, 0x00
	.type		_$_str_$_2,@object
	.size		_$_str_$_2,(.L_1 - _$_str_$_2)
_$_str_$_2:
        /*000b*/ 	.byte	0x5f, 0x5f, 0x43, 0x55, 0x44, 0x41, 0x5f, 0x50, 0x52, 0x45, 0x43, 0x5f, 0x53, 0x51, 0x52, 0x54
        /*001b*/ 	.byte	0x00
.L_1:


//--------------------- .nv.constant0.triton_poi_fused__native_batch_norm_legit_no_training_add_relu_threshold_backward_12 --------------------------
	.section	.nv.constant0.triton_poi_fused__native_batch_norm_legit_no_training_add_relu_threshold_backward_12,"a",@progbits
	.sectionflags	@""
	.align	4
.nv.constant0.triton_poi_fused__native_batch_norm_legit_no_training_add_relu_threshold_backward_12:
	.zero		596
